//
// Generated by NVIDIA NVVM Compiler
//
// Compiler Build ID: CL-36424714
// Cuda compilation tools, release 13.0, V13.0.88
// Based on NVVM 20.0.0
//

.version 9.0
.target sm_100
.address_size 64

	// .globl	_Z14findIfExistsCuPciS_iiPiPy
.extern .func  (.param .b32 func_retval0) vprintf
(
	.param .b64 vprintf_param_0,
	.param .b64 vprintf_param_1
)
;
.global .align 1 .b8 $str[18] = {43, 43, 43, 32, 109, 97, 116, 99, 104, 32, 97, 116, 58, 32, 37, 105, 10};

.visible .entry _Z14findIfExistsCuPciS_iiPiPy(
	.param .u64 .ptr .align 1 _Z14findIfExistsCuPciS_iiPiPy_param_0,
	.param .u32 _Z14findIfExistsCuPciS_iiPiPy_param_1,
	.param .u64 .ptr .align 1 _Z14findIfExistsCuPciS_iiPiPy_param_2,
	.param .u32 _Z14findIfExistsCuPciS_iiPiPy_param_3,
	.param .u32 _Z14findIfExistsCuPciS_iiPiPy_param_4,
	.param .u64 .ptr .align 1 _Z14findIfExistsCuPciS_iiPiPy_param_5,
	.param .u64 .ptr .align 1 _Z14findIfExistsCuPciS_iiPiPy_param_6
)
{
	.local .align 8 .b8 	__local_depot0[8];
	.reg .b64 	%SP;
	.reg .b64 	%SPL;
	.reg .pred 	%p<11>;
	.reg .b32 	%r<350>;
	.reg .b64 	%rd<36>;

	mov.u64 	%SPL, __local_depot0;
	cvta.local.u64 	%SP, %SPL;
	ld.param.u64 	%rd12, [_Z14findIfExistsCuPciS_iiPiPy_param_0];
	ld.param.u32 	%r32, [_Z14findIfExistsCuPciS_iiPiPy_param_3];
	ld.param.u32 	%r33, [_Z14findIfExistsCuPciS_iiPiPy_param_4];
	ld.param.u64 	%rd13, [_Z14findIfExistsCuPciS_iiPiPy_param_5];
	ld.param.u64 	%rd10, [_Z14findIfExistsCuPciS_iiPiPy_param_6];
	cvta.to.global.u64 	%rd1, %rd12;
	cvta.to.global.u64 	%rd2, %rd13;
	// begin inline asm
	mov.u64 	%rd11, %clock64;
	// end inline asm
	mov.u32 	%r1, %tid.x;
	setp.lt.s32 	%p1, %r32, 1;
	mov.b32 	%r349, 0;
	@%p1 bra 	$L__BB0_13;
	add.s32 	%r37, %r1, 1;
	add.s32 	%r38, %r32, %r1;
	max.s32 	%r39, %r38, %r37;
	sub.s32 	%r2, %r39, %r1;
	and.b32  	%r3, %r2, 15;
	sub.s32 	%r40, %r1, %r39;
	setp.gt.u32 	%p2, %r40, -16;
	mov.b32 	%r349, 0;
	mov.u32 	%r339, %r1;
	@%p2 bra 	$L__BB0_4;
	and.b32  	%r42, %r2, -16;
	neg.s32 	%r335, %r42;
	cvt.u64.u32 	%rd14, %r1;
	add.s64 	%rd15, %rd14, %rd1;
	add.s64 	%rd34, %rd15, 7;
	mov.b32 	%r349, 0;
	mov.u32 	%r339, %r1;
$L__BB0_3:
	.pragma "nounroll";
	shl.b32 	%r43, %r349, 8;
	ld.global.s8 	%r44, [%rd34+-7];
	add.s32 	%r45, %r43, %r44;
	mul.hi.s32 	%r46, %r45, -2089327119;
	add.s32 	%r47, %r46, %r45;
	shr.u32 	%r48, %r47, 31;
	shr.s32 	%r49, %r47, 9;
	add.s32 	%r50, %r49, %r48;
	mul.lo.s32 	%r51, %r50, 997;
	sub.s32 	%r52, %r45, %r51;
	shl.b32 	%r53, %r52, 8;
	ld.global.s8 	%r54, [%rd34+-6];
	add.s32 	%r55, %r53, %r54;
	mul.hi.s32 	%r56, %r55, -2089327119;
	add.s32 	%r57, %r56, %r55;
	shr.u32 	%r58, %r57, 31;
	shr.s32 	%r59, %r57, 9;
	add.s32 	%r60, %r59, %r58;
	mul.lo.s32 	%r61, %r60, 997;
	sub.s32 	%r62, %r55, %r61;
	shl.b32 	%r63, %r62, 8;
	ld.global.s8 	%r64, [%rd34+-5];
	add.s32 	%r65, %r63, %r64;
	mul.hi.s32 	%r66, %r65, -2089327119;
	add.s32 	%r67, %r66, %r65;
	shr.u32 	%r68, %r67, 31;
	shr.s32 	%r69, %r67, 9;
	add.s32 	%r70, %r69, %r68;
	mul.lo.s32 	%r71, %r70, 997;
	sub.s32 	%r72, %r65, %r71;
	shl.b32 	%r73, %r72, 8;
	ld.global.s8 	%r74, [%rd34+-4];
	add.s32 	%r75, %r73, %r74;
	mul.hi.s32 	%r76, %r75, -2089327119;
	add.s32 	%r77, %r76, %r75;
	shr.u32 	%r78, %r77, 31;
	shr.s32 	%r79, %r77, 9;
	add.s32 	%r80, %r79, %r78;
	mul.lo.s32 	%r81, %r80, 997;
	sub.s32 	%r82, %r75, %r81;
	shl.b32 	%r83, %r82, 8;
	ld.global.s8 	%r84, [%rd34+-3];
	add.s32 	%r85, %r83, %r84;
	mul.hi.s32 	%r86, %r85, -2089327119;
	add.s32 	%r87, %r86, %r85;
	shr.u32 	%r88, %r87, 31;
	shr.s32 	%r89, %r87, 9;
	add.s32 	%r90, %r89, %r88;
	mul.lo.s32 	%r91, %r90, 997;
	sub.s32 	%r92, %r85, %r91;
	shl.b32 	%r93, %r92, 8;
	ld.global.s8 	%r94, [%rd34+-2];
	add.s32 	%r95, %r93, %r94;
	mul.hi.s32 	%r96, %r95, -2089327119;
	add.s32 	%r97, %r96, %r95;
	shr.u32 	%r98, %r97, 31;
	shr.s32 	%r99, %r97, 9;
	add.s32 	%r100, %r99, %r98;
	mul.lo.s32 	%r101, %r100, 997;
	sub.s32 	%r102, %r95, %r101;
	shl.b32 	%r103, %r102, 8;
	ld.global.s8 	%r104, [%rd34+-1];
	add.s32 	%r105, %r103, %r104;
	mul.hi.s32 	%r106, %r105, -2089327119;
	add.s32 	%r107, %r106, %r105;
	shr.u32 	%r108, %r107, 31;
	shr.s32 	%r109, %r107, 9;
	add.s32 	%r110, %r109, %r108;
	mul.lo.s32 	%r111, %r110, 997;
	sub.s32 	%r112, %r105, %r111;
	shl.b32 	%r113, %r112, 8;
	ld.global.s8 	%r114, [%rd34];
	add.s32 	%r115, %r113, %r114;
	mul.hi.s32 	%r116, %r115, -2089327119;
	add.s32 	%r117, %r116, %r115;
	shr.u32 	%r118, %r117, 31;
	shr.s32 	%r119, %r117, 9;
	add.s32 	%r120, %r119, %r118;
	mul.lo.s32 	%r121, %r120, 997;
	sub.s32 	%r122, %r115, %r121;
	shl.b32 	%r123, %r122, 8;
	ld.global.s8 	%r124, [%rd34+1];
	add.s32 	%r125, %r123, %r124;
	mul.hi.s32 	%r126, %r125, -2089327119;
	add.s32 	%r127, %r126, %r125;
	shr.u32 	%r128, %r127, 31;
	shr.s32 	%r129, %r127, 9;
	add.s32 	%r130, %r129, %r128;
	mul.lo.s32 	%r131, %r130, 997;
	sub.s32 	%r132, %r125, %r131;
	shl.b32 	%r133, %r132, 8;
	ld.global.s8 	%r134, [%rd34+2];
	add.s32 	%r135, %r133, %r134;
	mul.hi.s32 	%r136, %r135, -2089327119;
	add.s32 	%r137, %r136, %r135;
	shr.u32 	%r138, %r137, 31;
	shr.s32 	%r139, %r137, 9;
	add.s32 	%r140, %r139, %r138;
	mul.lo.s32 	%r141, %r140, 997;
	sub.s32 	%r142, %r135, %r141;
	shl.b32 	%r143, %r142, 8;
	ld.global.s8 	%r144, [%rd34+3];
	add.s32 	%r145, %r143, %r144;
	mul.hi.s32 	%r146, %r145, -2089327119;
	add.s32 	%r147, %r146, %r145;
	shr.u32 	%r148, %r147, 31;
	shr.s32 	%r149, %r147, 9;
	add.s32 	%r150, %r149, %r148;
	mul.lo.s32 	%r151, %r150, 997;
	sub.s32 	%r152, %r145, %r151;
	shl.b32 	%r153, %r152, 8;
	ld.global.s8 	%r154, [%rd34+4];
	add.s32 	%r155, %r153, %r154;
	mul.hi.s32 	%r156, %r155, -2089327119;
	add.s32 	%r157, %r156, %r155;
	shr.u32 	%r158, %r157, 31;
	shr.s32 	%r159, %r157, 9;
	add.s32 	%r160, %r159, %r158;
	mul.lo.s32 	%r161, %r160, 997;
	sub.s32 	%r162, %r155, %r161;
	shl.b32 	%r163, %r162, 8;
	ld.global.s8 	%r164, [%rd34+5];
	add.s32 	%r165, %r163, %r164;
	mul.hi.s32 	%r166, %r165, -2089327119;
	add.s32 	%r167, %r166, %r165;
	shr.u32 	%r168, %r167, 31;
	shr.s32 	%r169, %r167, 9;
	add.s32 	%r170, %r169, %r168;
	mul.lo.s32 	%r171, %r170, 997;
	sub.s32 	%r172, %r165, %r171;
	shl.b32 	%r173, %r172, 8;
	ld.global.s8 	%r174, [%rd34+6];
	add.s32 	%r175, %r173, %r174;
	mul.hi.s32 	%r176, %r175, -2089327119;
	add.s32 	%r177, %r176, %r175;
	shr.u32 	%r178, %r177, 31;
	shr.s32 	%r179, %r177, 9;
	add.s32 	%r180, %r179, %r178;
	mul.lo.s32 	%r181, %r180, 997;
	sub.s32 	%r182, %r175, %r181;
	shl.b32 	%r183, %r182, 8;
	ld.global.s8 	%r184, [%rd34+7];
	add.s32 	%r185, %r183, %r184;
	mul.hi.s32 	%r186, %r185, -2089327119;
	add.s32 	%r187, %r186, %r185;
	shr.u32 	%r188, %r187, 31;
	shr.s32 	%r189, %r187, 9;
	add.s32 	%r190, %r189, %r188;
	mul.lo.s32 	%r191, %r190, 997;
	sub.s32 	%r192, %r185, %r191;
	shl.b32 	%r193, %r192, 8;
	ld.global.s8 	%r194, [%rd34+8];
	add.s32 	%r195, %r193, %r194;
	mul.hi.s32 	%r196, %r195, -2089327119;
	add.s32 	%r197, %r196, %r195;
	shr.u32 	%r198, %r197, 31;
	shr.s32 	%r199, %r197, 9;
	add.s32 	%r200, %r199, %r198;
	mul.lo.s32 	%r201, %r200, 997;
	sub.s32 	%r349, %r195, %r201;
	add.s32 	%r339, %r339, 16;
	add.s32 	%r335, %r335, 16;
	add.s64 	%rd34, %rd34, 16;
	setp.ne.s32 	%p3, %r335, 0;
	@%p3 bra 	$L__BB0_3;
$L__BB0_4:
	setp.eq.s32 	%p4, %r3, 0;
	@%p4 bra 	$L__BB0_13;
	and.b32  	%r14, %r2, 7;
	setp.lt.u32 	%p5, %r3, 8;
	@%p5 bra 	$L__BB0_7;
	shl.b32 	%r203, %r349, 8;
	cvt.u64.u32 	%rd16, %r339;
	add.s64 	%rd17, %rd1, %rd16;
	ld.global.s8 	%r204, [%rd17];
	add.s32 	%r205, %r203, %r204;
	mul.hi.s32 	%r206, %r205, -2089327119;
	add.s32 	%r207, %r206, %r205;
	shr.u32 	%r208, %r207, 31;
	shr.s32 	%r209, %r207, 9;
	add.s32 	%r210, %r209, %r208;
	mul.lo.s32 	%r211, %r210, 997;
	sub.s32 	%r212, %r205, %r211;
	shl.b32 	%r213, %r212, 8;
	ld.global.s8 	%r214, [%rd17+1];
	add.s32 	%r215, %r213, %r214;
	mul.hi.s32 	%r216, %r215, -2089327119;
	add.s32 	%r217, %r216, %r215;
	shr.u32 	%r218, %r217, 31;
	shr.s32 	%r219, %r217, 9;
	add.s32 	%r220, %r219, %r218;
	mul.lo.s32 	%r221, %r220, 997;
	sub.s32 	%r222, %r215, %r221;
	shl.b32 	%r223, %r222, 8;
	ld.global.s8 	%r224, [%rd17+2];
	add.s32 	%r225, %r223, %r224;
	mul.hi.s32 	%r226, %r225, -2089327119;
	add.s32 	%r227, %r226, %r225;
	shr.u32 	%r228, %r227, 31;
	shr.s32 	%r229, %r227, 9;
	add.s32 	%r230, %r229, %r228;
	mul.lo.s32 	%r231, %r230, 997;
	sub.s32 	%r232, %r225, %r231;
	shl.b32 	%r233, %r232, 8;
	ld.global.s8 	%r234, [%rd17+3];
	add.s32 	%r235, %r233, %r234;
	mul.hi.s32 	%r236, %r235, -2089327119;
	add.s32 	%r237, %r236, %r235;
	shr.u32 	%r238, %r237, 31;
	shr.s32 	%r239, %r237, 9;
	add.s32 	%r240, %r239, %r238;
	mul.lo.s32 	%r241, %r240, 997;
	sub.s32 	%r242, %r235, %r241;
	shl.b32 	%r243, %r242, 8;
	ld.global.s8 	%r244, [%rd17+4];
	add.s32 	%r245, %r243, %r244;
	mul.hi.s32 	%r246, %r245, -2089327119;
	add.s32 	%r247, %r246, %r245;
	shr.u32 	%r248, %r247, 31;
	shr.s32 	%r249, %r247, 9;
	add.s32 	%r250, %r249, %r248;
	mul.lo.s32 	%r251, %r250, 997;
	sub.s32 	%r252, %r245, %r251;
	shl.b32 	%r253, %r252, 8;
	ld.global.s8 	%r254, [%rd17+5];
	add.s32 	%r255, %r253, %r254;
	mul.hi.s32 	%r256, %r255, -2089327119;
	add.s32 	%r257, %r256, %r255;
	shr.u32 	%r258, %r257, 31;
	shr.s32 	%r259, %r257, 9;
	add.s32 	%r260, %r259, %r258;
	mul.lo.s32 	%r261, %r260, 997;
	sub.s32 	%r262, %r255, %r261;
	shl.b32 	%r263, %r262, 8;
	ld.global.s8 	%r264, [%rd17+6];
	add.s32 	%r265, %r263, %r264;
	mul.hi.s32 	%r266, %r265, -2089327119;
	add.s32 	%r267, %r266, %r265;
	shr.u32 	%r268, %r267, 31;
	shr.s32 	%r269, %r267, 9;
	add.s32 	%r270, %r269, %r268;
	mul.lo.s32 	%r271, %r270, 997;
	sub.s32 	%r272, %r265, %r271;
	shl.b32 	%r273, %r272, 8;
	ld.global.s8 	%r274, [%rd17+7];
	add.s32 	%r275, %r273, %r274;
	mul.hi.s32 	%r276, %r275, -2089327119;
	add.s32 	%r277, %r276, %r275;
	shr.u32 	%r278, %r277, 31;
	shr.s32 	%r279, %r277, 9;
	add.s32 	%r280, %r279, %r278;
	mul.lo.s32 	%r281, %r280, 997;
	sub.s32 	%r349, %r275, %r281;
	add.s32 	%r339, %r339, 8;
$L__BB0_7:
	setp.eq.s32 	%p6, %r14, 0;
	@%p6 bra 	$L__BB0_13;
	and.b32  	%r20, %r2, 3;
	setp.lt.u32 	%p7, %r14, 4;
	@%p7 bra 	$L__BB0_10;
	shl.b32 	%r283, %r349, 8;
	cvt.u64.u32 	%rd18, %r339;
	add.s64 	%rd19, %rd1, %rd18;
	ld.global.s8 	%r284, [%rd19];
	add.s32 	%r285, %r283, %r284;
	mul.hi.s32 	%r286, %r285, -2089327119;
	add.s32 	%r287, %r286, %r285;
	shr.u32 	%r288, %r287, 31;
	shr.s32 	%r289, %r287, 9;
	add.s32 	%r290, %r289, %r288;
	mul.lo.s32 	%r291, %r290, 997;
	sub.s32 	%r292, %r285, %r291;
	shl.b32 	%r293, %r292, 8;
	ld.global.s8 	%r294, [%rd19+1];
	add.s32 	%r295, %r293, %r294;
	mul.hi.s32 	%r296, %r295, -2089327119;
	add.s32 	%r297, %r296, %r295;
	shr.u32 	%r298, %r297, 31;
	shr.s32 	%r299, %r297, 9;
	add.s32 	%r300, %r299, %r298;
	mul.lo.s32 	%r301, %r300, 997;
	sub.s32 	%r302, %r295, %r301;
	shl.b32 	%r303, %r302, 8;
	ld.global.s8 	%r304, [%rd19+2];
	add.s32 	%r305, %r303, %r304;
	mul.hi.s32 	%r306, %r305, -2089327119;
	add.s32 	%r307, %r306, %r305;
	shr.u32 	%r308, %r307, 31;
	shr.s32 	%r309, %r307, 9;
	add.s32 	%r310, %r309, %r308;
	mul.lo.s32 	%r311, %r310, 997;
	sub.s32 	%r312, %r305, %r311;
	shl.b32 	%r313, %r312, 8;
	ld.global.s8 	%r314, [%rd19+3];
	add.s32 	%r315, %r313, %r314;
	mul.hi.s32 	%r316, %r315, -2089327119;
	add.s32 	%r317, %r316, %r315;
	shr.u32 	%r318, %r317, 31;
	shr.s32 	%r319, %r317, 9;
	add.s32 	%r320, %r319, %r318;
	mul.lo.s32 	%r321, %r320, 997;
	sub.s32 	%r349, %r315, %r321;
	add.s32 	%r339, %r339, 4;
$L__BB0_10:
	setp.eq.s32 	%p8, %r20, 0;
	@%p8 bra 	$L__BB0_13;
	cvt.u64.u32 	%rd20, %r339;
	add.s64 	%rd35, %rd1, %rd20;
	neg.s32 	%r347, %r20;
$L__BB0_12:
	.pragma "nounroll";
	shl.b32 	%r322, %r349, 8;
	ld.global.s8 	%r323, [%rd35];
	add.s32 	%r324, %r322, %r323;
	mul.hi.s32 	%r325, %r324, -2089327119;
	add.s32 	%r326, %r325, %r324;
	shr.u32 	%r327, %r326, 31;
	shr.s32 	%r328, %r326, 9;
	add.s32 	%r329, %r328, %r327;
	mul.lo.s32 	%r330, %r329, 997;
	sub.s32 	%r349, %r324, %r330;
	add.s64 	%rd35, %rd35, 1;
	add.s32 	%r347, %r347, 1;
	setp.ne.s32 	%p9, %r347, 0;
	@%p9 bra 	$L__BB0_12;
$L__BB0_13:
	setp.ne.s32 	%p10, %r349, %r33;
	@%p10 bra 	$L__BB0_15;
	add.u64 	%rd23, %SP, 0;
	add.u64 	%rd24, %SPL, 0;
	st.local.u32 	[%rd24], %r1;
	mov.u64 	%rd25, $str;
	cvta.global.u64 	%rd26, %rd25;
	{ // callseq 0, 0
	.param .b64 param0;
	st.param.b64 	[param0], %rd26;
	.param .b64 param1;
	st.param.b64 	[param1], %rd23;
	.param .b32 retval0;
	call.uni (retval0), 
	vprintf, 
	(
	param0, 
	param1
	);
	ld.param.b32 	%r332, [retval0];
	} // callseq 0
	mul.wide.u32 	%rd27, %r1, 4;
	add.s64 	%rd28, %rd2, %rd27;
	mov.b32 	%r334, 1;
	st.global.u32 	[%rd28], %r334;
	bra.uni 	$L__BB0_16;
$L__BB0_15:
	mul.wide.u32 	%rd21, %r1, 4;
	add.s64 	%rd22, %rd2, %rd21;
	mov.b32 	%r331, 0;
	st.global.u32 	[%rd22], %r331;
$L__BB0_16:
	cvta.to.global.u64 	%rd30, %rd10;
	// begin inline asm
	mov.u64 	%rd29, %clock64;
	// end inline asm
	sub.s64 	%rd31, %rd29, %rd11;
	mul.wide.u32 	%rd32, %r1, 8;
	add.s64 	%rd33, %rd30, %rd32;
	st.global.u64 	[%rd33], %rd31;
	ret;

}


// ===== COMPILED SASS (sm_100) =====

	.target	sm_100

	.elftype	@"ET_EXEC"


//--------------------- .note.nv.tkinfo           --------------------------
	.section	.note.nv.tkinfo,"",@"SHT_NOTE"
	.sectionflags	@"SHF_NOTE_NV_TKINFO"
	.tkinfo
        /*0018*/ 	.word	0x00000002
        /*0030*/ 	.string	""
        /*0030*/ 	.string	"ptxas"
        /*0030*/ 	.string	"Cuda compilation tools, release 13.0, V13.0.88"
        /*0030*/ 	.string	"Build cuda_13.0.r13.0/compiler.36424714_0"
        /*0030*/ 	.string	"-arch sm_100 -m 64 "



//--------------------- .note.nv.cuinfo           --------------------------
	.section	.note.nv.cuinfo,"",@"SHT_NOTE"
	.sectionflags	@"SHF_NOTE_NV_CUINFO"
        /*0018*/ 	.short	0x0002
        /*001a*/ 	.short	0x0064
        /*001c*/ 	.short	0x0082
	.zero		2


//--------------------- .nv.info                  --------------------------
	.section	.nv.info,"",@"SHT_CUDA_INFO"
	.align	4


	//----- nvinfo : EIATTR_REGCOUNT
	.align		4
        /*0000*/ 	.byte	0x04, 0x2f
        /*0002*/ 	.short	(.L_2 - .L_1)
	.align		4
.L_1:
        /*0004*/ 	.word	index@(_Z14findIfExistsCuPciS_iiPiPy)
        /*0008*/ 	.word	0x0000001e


	//----- nvinfo : EIATTR_FRAME_SIZE
	.align		4
.L_2:
        /*000c*/ 	.byte	0x04, 0x11
        /*000e*/ 	.short	(.L_4 - .L_3)
	.align		4
.L_3:
        /*0010*/ 	.word	index@(_Z14findIfExistsCuPciS_iiPiPy)
        /*0014*/ 	.word	0x00000008


	//----- nvinfo : EIATTR_MIN_STACK_SIZE
	.align		4
.L_4:
        /*0018*/ 	.byte	0x04, 0x12
        /*001a*/ 	.short	(.L_6 - .L_5)
	.align		4
.L_5:
        /*001c*/ 	.word	index@(_Z14findIfExistsCuPciS_iiPiPy)
        /*0020*/ 	.word	0x00000008
.L_6:


//--------------------- .nv.compat                --------------------------
	.section	.nv.compat,"",@"SHT_CUDA_COMPAT_INFO"
	.align	4
        /*0000*/ 	.byte	0x02, 0x09, 0x00, 0x00, 0x02, 0x02, 0x01, 0x00, 0x02, 0x05, 0x05, 0x00, 0x03, 0x07, 0x01, 0x01
        /*0010*/ 	.byte	0x02, 0x03, 0x00, 0x00, 0x02, 0x06, 0x01, 0x00, 0x04, 0x0b, 0x08, 0x00, 0x09, 0x00, 0x00, 0x00
        /*0020*/ 	.byte	0x00, 0x00, 0x00, 0x00


//--------------------- .nv.info._Z14findIfExistsCuPciS_iiPiPy --------------------------
	.section	.nv.info._Z14findIfExistsCuPciS_iiPiPy,"",@"SHT_CUDA_INFO"
	.sectionflags	@""
	.align	4


	//----- nvinfo : EIATTR_CUDA_API_VERSION
	.align		4
        /*0000*/ 	.byte	0x04, 0x37
        /*0002*/ 	.short	(.L_8 - .L_7)
.L_7:
        /*0004*/ 	.word	0x00000082


	//----- nvinfo : EIATTR_KPARAM_INFO
	.align		4
.L_8:
        /*0008*/ 	.byte	0x04, 0x17
        /*000a*/ 	.short	(.L_10 - .L_9)
.L_9:
        /*000c*/ 	.word	0x00000000
        /*0010*/ 	.short	0x0006
        /*0012*/ 	.short	0x0028
        /*0014*/ 	.byte	0x00, 0xf5, 0x21, 0x00


	//----- nvinfo : EIATTR_KPARAM_INFO
	.align		4
.L_10:
        /*0018*/ 	.byte	0x04, 0x17
        /*001a*/ 	.short	(.L_12 - .L_11)
.L_11:
        /*001c*/ 	.word	0x00000000
        /*0020*/ 	.short	0x0005
        /*0022*/ 	.short	0x0020
        /*0024*/ 	.byte	0x00, 0xf5, 0x21, 0x00


	//----- nvinfo : EIATTR_KPARAM_INFO
	.align		4
.L_12:
        /*0028*/ 	.byte	0x04, 0x17
        /*002a*/ 	.short	(.L_14 - .L_13)
.L_13:
        /*002c*/ 	.word	0x00000000
        /*0030*/ 	.short	0x0004
        /*0032*/ 	.short	0x001c
        /*0034*/ 	.byte	0x00, 0xf0, 0x11, 0x00


	//----- nvinfo : EIATTR_KPARAM_INFO
	.align		4
.L_14:
        /*0038*/ 	.byte	0x04, 0x17
        /*003a*/ 	.short	(.L_16 - .L_15)
.L_15:
        /*003c*/ 	.word	0x00000000
        /*0040*/ 	.short	0x0003
        /*0042*/ 	.short	0x0018
        /*0044*/ 	.byte	0x00, 0xf0, 0x11, 0x00


	//----- nvinfo : EIATTR_KPARAM_INFO
	.align		4
.L_16:
        /*0048*/ 	.byte	0x04, 0x17
        /*004a*/ 	.short	(.L_18 - .L_17)
.L_17:
        /*004c*/ 	.word	0x00000000
        /*0050*/ 	.short	0x0002
        /*0052*/ 	.short	0x0010
        /*0054*/ 	.byte	0x00, 0xf5, 0x21, 0x00


	//----- nvinfo : EIATTR_KPARAM_INFO
	.align		4
.L_18:
        /*0058*/ 	.byte	0x04, 0x17
        /*005a*/ 	.short	(.L_20 - .L_19)
.L_19:
        /*005c*/ 	.word	0x00000000
        /*0060*/ 	.short	0x0001
        /*0062*/ 	.short	0x0008
        /*0064*/ 	.byte	0x00, 0xf0, 0x11, 0x00


	//----- nvinfo : EIATTR_KPARAM_INFO
	.align		4
.L_20:
        /*0068*/ 	.byte	0x04, 0x17
        /*006a*/ 	.short	(.L_22 - .L_21)
.L_21:
        /*006c*/ 	.word	0x00000000
        /*0070*/ 	.short	0x0000
        /*0072*/ 	.short	0x0000
        /*0074*/ 	.byte	0x00, 0xf5, 0x21, 0x00


	//----- nvinfo : EIATTR_SPARSE_MMA_MASK
	.align		4
.L_22:
        /*0078*/ 	.byte	0x03, 0x50
        /*007a*/ 	.short	0x0000


	//----- nvinfo : EIATTR_MAXREG_COUNT
	.align		4
        /*007c*/ 	.byte	0x03, 0x1b
        /*007e*/ 	.short	0x00ff


	//----- nvinfo : EIATTR_EXTERNS
	.align		4
        /*0080*/ 	.byte	0x04, 0x0f
        /*0082*/ 	.short	(.L_24 - .L_23)


	//   ....[0]....
	.align		4
.L_23:
        /*0084*/ 	.word	index@(vprintf)


	//----- nvinfo : EIATTR_MERCURY_ISA_VERSION
	.align		4
.L_24:
        /*0088*/ 	.byte	0x03, 0x5f
        /*008a*/ 	.short	0x0101


	//----- nvinfo : EIATTR_VRC_CTA_INIT_COUNT
	.align		4
        /*008c*/ 	.byte	0x02, 0x4a
	.zero		1
	.zero		1


	//----- nvinfo : EIATTR_SYSCALL_OFFSETS
	.align		4
        /*0090*/ 	.byte	0x04, 0x46
        /*0092*/ 	.short	(.L_26 - .L_25)


	//   ....[0]....
.L_25:
        /*0094*/ 	.word	0x000011e0


	//----- nvinfo : EIATTR_EXIT_INSTR_OFFSETS
	.align		4
.L_26:
        /*0098*/ 	.byte	0x04, 0x1c
        /*009a*/ 	.short	(.L_28 - .L_27)


	//   ....[0]....
.L_27:
        /*009c*/ 	.word	0x000012e0


	//----- nvinfo : EIATTR_CRS_STACK_SIZE
	.align		4
.L_28:
        /*00a0*/ 	.byte	0x04, 0x1e
        /*00a2*/ 	.short	(.L_30 - .L_29)
.L_29:
        /*00a4*/ 	.word	0x00000000


	//----- nvinfo : EIATTR_CBANK_PARAM_SIZE
	.align		4
.L_30:
        /*00a8*/ 	.byte	0x03, 0x19
        /*00aa*/ 	.short	0x0030


	//----- nvinfo : EIATTR_PARAM_CBANK
	.align		4
        /*00ac*/ 	.byte	0x04, 0x0a
        /*00ae*/ 	.short	(.L_32 - .L_31)
	.align		4
.L_31:
        /*00b0*/ 	.word	index@(.nv.constant0._Z14findIfExistsCuPciS_iiPiPy)
        /*00b4*/ 	.short	0x0380
        /*00b6*/ 	.short	0x0030


	//----- nvinfo : EIATTR_SW_WAR
	.align		4
.L_32:
        /*00b8*/ 	.byte	0x04, 0x36
        /*00ba*/ 	.short	(.L_34 - .L_33)
.L_33:
        /*00bc*/ 	.word	0x00000008
.L_34:


//--------------------- .nv.callgraph             --------------------------
	.section	.nv.callgraph,"",@"SHT_CUDA_CALLGRAPH"
	.align	4
	.sectionentsize	8
	.align		4
        /*0000*/ 	.word	0x00000000
	.align		4
        /*0004*/ 	.word	0xffffffff
	.align		4
        /*0008*/ 	.word	index@(_Z14findIfExistsCuPciS_iiPiPy)
	.align		4
        /*000c*/ 	.word	index@(vprintf)
	.align		4
        /*0010*/ 	.word	0x00000000
	.align		4
        /*0014*/ 	.word	0xfffffffe
	.align		4
        /*0018*/ 	.word	0x00000000
	.align		4
        /*001c*/ 	.word	0xfffffffd
	.align		4
        /*0020*/ 	.word	0x00000000
	.align		4
        /*0024*/ 	.word	0xfffffffc


//--------------------- .nv.constant4             --------------------------
	.section	.nv.constant4,"a",@progbits
	.align	8
	.align		8
.nv.constant4:
        /*0000*/ 	.dword	vprintf
	.align		8
        /*0008*/ 	.dword	$str


//--------------------- .text._Z14findIfExistsCuPciS_iiPiPy --------------------------
	.section	.text._Z14findIfExistsCuPciS_iiPiPy,"ax",@progbits
	.align	128
        .global         _Z14findIfExistsCuPciS_iiPiPy
        .type           _Z14findIfExistsCuPciS_iiPiPy,@function
        .size           _Z14findIfExistsCuPciS_iiPiPy,(.L_x_15 - _Z14findIfExistsCuPciS_iiPiPy)
        .other          _Z14findIfExistsCuPciS_iiPiPy,@"STO_CUDA_ENTRY STV_DEFAULT"
_Z14findIfExistsCuPciS_iiPiPy:
.text._Z14findIfExistsCuPciS_iiPiPy:
[----:B------:R-:W0:Y:S01]  /*0000*/  LDC R1, c[0x0][0x37c] ;  /* 0x0000df00ff017b82 */ /* 0x000e220000000800 */
[----:B------:R-:W1:Y:S01]  /*0010*/  LDCU UR4, c[0x0][0x2f8] ;  /* 0x00005f00ff0477ac */ /* 0x000e620008000800 */
[----:B0-----:R-:W-:Y:S01]  /*0020*/  VIADD R1, R1, 0xfffffff8 ;  /* 0xfffffff801017836 */ /* 0x001fe20000000000 */
[----:B------:R-:W0:Y:S01]  /*0030*/  LDCU UR5, c[0x0][0x2fc] ;  /* 0x00005f80ff0577ac */ /* 0x000e220008000800 */
[----:B------:R-:W2:Y:S03]  /*0040*/  LDCU.64 UR36, c[0x0][0x358] ;  /* 0x00006b00ff2477ac */ /* 0x000ea60008000a00 */
[----:B-1----:R-:W-:-:S05]  /*0050*/  IADD3 R6, P0, PT, R1, UR4, RZ ;  /* 0x0000000401067c10 */ /* 0x002fca000ff1e0ff */
[----:B0-----:R-:W-:Y:S01]  /*0060*/  IMAD.X R7, RZ, RZ, UR5, P0 ;  /* 0x00000005ff077e24 */ /* 0x001fe200080e06ff */
[----:B------:R-:W-:Y:S01]  /*0070*/  CS2R R16, SR_CLOCKLO ;  /* 0x0000000000107805 */ /* 0x000fe20000015000 */
[----:B------:R-:W0:Y:S01]  /*0080*/  LDCU UR4, c[0x0][0x398] ;  /* 0x00007300ff0477ac */ /* 0x000e220008000800 */
[----:B------:R-:W1:Y:S01]  /*0090*/  S2R R2, SR_TID.X ;  /* 0x0000000000027919 */ /* 0x000e620000002100 */
[----:B------:R-:W-:Y:S01]  /*00a0*/  HFMA2 R14, -RZ, RZ, 0, 0 ;  /* 0x00000000ff0e7431 */ /* 0x000fe200000001ff */
[----:B0-----:R-:W-:-:S09]  /*00b0*/  UISETP.GE.AND UP0, UPT, UR4, 0x1, UPT ;  /* 0x000000010400788c */ /* 0x001fd2000bf06270 */
[----:B--2---:R-:W-:Y:S05]  /*00c0*/  BRA.U !UP0, `(.L_x_0) ;  /* 0x0000001108187547 */ /* 0x004fea000b800000 */
[C---:B-1----:R-:W-:Y:S01]  /*00d0*/  VIADD R3, R2.reuse, 0x1 ;  /* 0x0000000102037836 */ /* 0x042fe20000000000 */
[----:B------:R-:W-:Y:S01]  /*00e0*/  BSSY.RECONVERGENT B0, `(.L_x_1) ;  /* 0x0000087000007945 */ /* 0x000fe20003800200 */
[----:B------:R-:W-:Y:S02]  /*00f0*/  IMAD.MOV.U32 R14, RZ, RZ, RZ ;  /* 0x000000ffff0e7224 */ /* 0x000fe400078e00ff */
[----:B------:R-:W-:Y:S01]  /*0100*/  IMAD.MOV.U32 R0, RZ, RZ, R2 ;  /* 0x000000ffff007224 */ /* 0x000fe200078e0002 */
[----:B------:R-:W-:-:S05]  /*0110*/  VIADDMNMX R5, R2, UR4, R3, !PT ;  /* 0x0000000402057c46 */ /* 0x000fca000f800103 */
[C---:B------:R-:W-:Y:S01]  /*0120*/  IMAD.IADD R3, R5.reuse, 0x1, -R2 ;  /* 0x0000000105037824 */ /* 0x040fe200078e0a02 */
[----:B------:R-:W-:-:S04]  /*0130*/  IADD3 R5, PT, PT, -R5, R2, RZ ;  /* 0x0000000205057210 */ /* 0x000fc80007ffe1ff */
[----:B------:R-:W-:Y:S02]  /*0140*/  ISETP.GT.U32.AND P1, PT, R5, -0x10, PT ;  /* 0xfffffff00500780c */ /* 0x000fe40003f24070 */
[----:B------:R-:W-:-:S04]  /*0150*/  LOP3.LUT R4, R3, 0xf, RZ, 0xc0, !PT ;  /* 0x0000000f03047812 */ /* 0x000fc800078ec0ff */
[----:B------:R-:W-:-:S07]  /*0160*/  ISETP.NE.AND P0, PT, R4, RZ, PT ;  /* 0x000000ff0400720c */ /* 0x000fce0003f05270 */
[----:B------:R-:W-:Y:S06]  /*0170*/  @P1 BRA `(.L_x_2) ;  /* 0x0000000400f41947 */ /* 0x000fec0003800000 */
[----:B------:R-:W0:Y:S01]  /*0180*/  LDCU.64 UR4, c[0x0][0x380] ;  /* 0x00007000ff0477ac */ /* 0x000e220008000a00 */
[----:B------:R-:W-:Y:S01]  /*0190*/  LOP3.LUT R5, R3, 0xfffffff0, RZ, 0xc0, !PT ;  /* 0xfffffff003057812 */ /* 0x000fe200078ec0ff */
[----:B------:R-:W-:Y:S01]  /*01a0*/  IMAD.MOV.U32 R0, RZ, RZ, R2 ;  /* 0x000000ffff007224 */ /* 0x000fe200078e0002 */
[----:B------:R-:W-:-:S03]  /*01b0*/  MOV R14, RZ ;  /* 0x000000ff000e7202 */ /* 0x000fc60000000f00 */
[----:B------:R-:W-:Y:S01]  /*01c0*/  IMAD.MOV R5, RZ, RZ, -R5 ;  /* 0x000000ffff057224 */ /* 0x000fe200078e0a05 */
[----:B0-----:R-:W-:-:S04]  /*01d0*/  IADD3 R12, P1, PT, R2, UR4, RZ ;  /* 0x00000004020c7c10 */ /* 0x001fc8000ff3e0ff */
[----:B------:R-:W-:-:S04]  /*01e0*/  IADD3 R12, P2, PT, R12, 0x7, RZ ;  /* 0x000000070c0c7810 */ /* 0x000fc80007f5e0ff */
[----:B------:R-:W-:-:S09]  /*01f0*/  IADD3.X R13, PT, PT, RZ, UR5, RZ, P2, P1 ;  /* 0x00000005ff0d7c10 */ /* 0x000fd200097e24ff */
.L_x_3:
[----:B------:R-:W2:Y:S04]  /*0200*/  LDG.E.S8 R15, desc[UR36][R12.64+-0x7] ;  /* 0xfffff9240c0f7981 */ /* 0x000ea8000c1e1300 */
[----:B------:R-:W3:Y:S04]  /*0210*/  LDG.E.S8 R20, desc[UR36][R12.64+-0x6] ;  /* 0xfffffa240c147981 */ /* 0x000ee8000c1e1300 */
[----:B------:R-:W4:Y:S04]  /*0220*/  LDG.E.S8 R21, desc[UR36][R12.64+-0x5] ;  /* 0xfffffb240c157981 */ /* 0x000f28000c1e1300 */
[----:B------:R-:W5:Y:S04]  /*0230*/  LDG.E.S8 R23, desc[UR36][R12.64+-0x4] ;  /* 0xfffffc240c177981 */ /* 0x000f68000c1e1300 */
        /* <DEDUP_REMOVED lines=8> */
[----:B------:R-:W5:Y:S01]  /*02c0*/  LDG.E.S8 R19, desc[UR36][R12.64+0x5] ;  /* 0x000005240c137981 */ /* 0x000f62000c1e1300 */
[----:B--2---:R-:W-:Y:S01]  /*02d0*/  LEA R15, R14, R15, 0x8 ;  /* 0x0000000f0e0f7211 */ /* 0x004fe200078e40ff */
[----:B------:R-:W-:-:S04]  /*02e0*/  IMAD.MOV.U32 R14, RZ, RZ, RZ ;  /* 0x000000ffff0e7224 */ /* 0x000fc800078e00ff */
[----:B------:R-:W-:-:S05]  /*02f0*/  IMAD.HI R14, R15, -0x7c889a0f, R14 ;  /* 0x837765f10f0e7827 */ /* 0x000fca00078e020e */
[----:B------:R-:W-:-:S04]  /*0300*/  SHF.R.U32.HI R27, RZ, 0x1f, R14 ;  /* 0x0000001fff1b7819 */ /* 0x000fc8000001160e */
[----:B------:R-:W-:Y:S01]  /*0310*/  LEA.HI.SX32 R27, R14, R27, 0x17 ;  /* 0x0000001b0e1b7211 */ /* 0x000fe200078fbaff */
[----:B------:R-:W-:-:S04]  /*0320*/  HFMA2 R14, -RZ, RZ, 0, 0 ;  /* 0x00000000ff0e7431 */ /* 0x000fc800000001ff */
[----:B------:R-:W-:-:S04]  /*0330*/  IMAD R15, R27, -0x3e5, R15 ;  /* 0xfffffc1b1b0f7824 */ /* 0x000fc800078e020f */
[----:B---3--:R-:W-:Y:S02]  /*0340*/  IMAD R15, R15, 0x100, R20 ;  /* 0x000001000f0f7824 */ /* 0x008fe400078e0214 */
[----:B------:R-:W2:Y:S02]  /*0350*/  LDG.E.S8 R20, desc[UR36][R12.64+0x6] ;  /* 0x000006240c147981 */ /* 0x000ea4000c1e1300 */
[----:B------:R-:W-:-:S05]  /*0360*/  IMAD.HI R14, R15, -0x7c889a0f, R14 ;  /* 0x837765f10f0e7827 */ /* 0x000fca00078e020e */
[----:B------:R-:W-:-:S04]  /*0370*/  SHF.R.U32.HI R27, RZ, 0x1f, R14 ;  /* 0x0000001fff1b7819 */ /* 0x000fc8000001160e */
[----:B------:R-:W-:-:S05]  /*0380*/  LEA.HI.SX32 R27, R14, R27, 0x17 ;  /* 0x0000001b0e1b7211 */ /* 0x000fca00078fbaff */
[----:B------:R-:W-:-:S04]  /*0390*/  IMAD R14, R27, -0x3e5, R15 ;  /* 0xfffffc1b1b0e7824 */ /* 0x000fc800078e020f */
[----:B----4-:R-:W-:Y:S02]  /*03a0*/  IMAD R15, R14, 0x100, R21 ;  /* 0x000001000e0f7824 */ /* 0x010fe400078e0215 */
[----:B------:R-:W3:Y:S01]  /*03b0*/  LDG.E.S8 R21, desc[UR36][R12.64+0x7] ;  /* 0x000007240c157981 */ /* 0x000ee2000c1e1300 */
[----:B------:R-:W-:-:S04]  /*03c0*/  IMAD.MOV.U32 R14, RZ, RZ, RZ ;  /* 0x000000ffff0e7224 */ /* 0x000fc800078e00ff */
[----:B------:R-:W-:-:S05]  /*03d0*/  IMAD.HI R14, R15, -0x7c889a0f, R14 ;  /* 0x837765f10f0e7827 */ /* 0x000fca00078e020e */
[----:B------:R-:W-:-:S04]  /*03e0*/  SHF.R.U32.HI R27, RZ, 0x1f, R14 ;  /* 0x0000001fff1b7819 */ /* 0x000fc8000001160e */
[----:B------:R-:W-:-:S05]  /*03f0*/  LEA.HI.SX32 R27, R14, R27, 0x17 ;  /* 0x0000001b0e1b7211 */ /* 0x000fca00078fbaff */
[----:B------:R-:W-:-:S05]  /*0400*/  IMAD R14, R27, -0x3e5, R15 ;  /* 0xfffffc1b1b0e7824 */ /* 0x000fca00078e020f */
[----:B-----5:R-:W-:Y:S02]  /*0410*/  LEA R15, R14, R23, 0x8 ;  /* 0x000000170e0f7211 */ /* 0x020fe400078e40ff */
[----:B------:R-:W4:Y:S01]  /*0420*/  LDG.E.S8 R23, desc[UR36][R12.64+0x8] ;  /* 0x000008240c177981 */ /* 0x000f22000c1e1300 */
[----:B------:R-:W-:-:S04]  /*0430*/  IMAD.MOV.U32 R14, RZ, RZ, RZ ;  /* 0x000000ffff0e7224 */ /* 0x000fc800078e00ff */
[----:B------:R-:W-:-:S05]  /*0440*/  IMAD.HI R14, R15, -0x7c889a0f, R14 ;  /* 0x837765f10f0e7827 */ /* 0x000fca00078e020e */
[----:B------:R-:W-:-:S04]  /*0450*/  SHF.R.U32.HI R27, RZ, 0x1f, R14 ;  /* 0x0000001fff1b7819 */ /* 0x000fc8000001160e */
[----:B------:R-:W-:-:S05]  /*0460*/  LEA.HI.SX32 R27, R14, R27, 0x17 ;  /* 0x0000001b0e1b7211 */ /* 0x000fca00078fbaff */
[----:B------:R-:W-:-:S04]  /*0470*/  IMAD R14, R27, -0x3e5, R15 ;  /* 0xfffffc1b1b0e7824 */ /* 0x000fc800078e020f */
[----:B------:R-:W-:Y:S01]  /*0480*/  IMAD R15, R14, 0x100, R25 ;  /* 0x000001000e0f7824 */ /* 0x000fe200078e0219 */
[----:B------:R-:W-:-:S05]  /*0490*/  MOV R14, RZ ;  /* 0x000000ff000e7202 */ /* 0x000fca0000000f00 */
[----:B------:R-:W-:-:S05]  /*04a0*/  IMAD.HI R14, R15, -0x7c889a0f, R14 ;  /* 0x837765f10f0e7827 */ /* 0x000fca00078e020e */
[----:B------:R-:W-:-:S04]  /*04b0*/  SHF.R.U32.HI R25, RZ, 0x1f, R14 ;  /* 0x0000001fff197819 */ /* 0x000fc8000001160e */
[----:B------:R-:W-:Y:S01]  /*04c0*/  LEA.HI.SX32 R25, R14, R25, 0x17 ;  /* 0x000000190e197211 */ /* 0x000fe200078fbaff */
[----:B------:R-:W-:-:S04]  /*04d0*/  IMAD.MOV.U32 R14, RZ, RZ, RZ ;  /* 0x000000ffff0e7224 */ /* 0x000fc800078e00ff */
[----:B------:R-:W-:-:S04]  /*04e0*/  IMAD R15, R25, -0x3e5, R15 ;  /* 0xfffffc1b190f7824 */ /* 0x000fc800078e020f */
[----:B------:R-:W-:-:S04]  /*04f0*/  IMAD R15, R15, 0x100, R24 ;  /* 0x000001000f0f7824 */ /* 0x000fc800078e0218 */
[----:B------:R-:W-:-:S05]  /*0500*/  IMAD.HI R14, R15, -0x7c889a0f, R14 ;  /* 0x837765f10f0e7827 */ /* 0x000fca00078e020e */
[----:B------:R-:W-:-:S04]  /*0510*/  SHF.R.U32.HI R25, RZ, 0x1f, R14 ;  /* 0x0000001fff197819 */ /* 0x000fc8000001160e */
[----:B------:R-:W-:-:S05]  /*0520*/  LEA.HI.SX32 R25, R14, R25, 0x17 ;  /* 0x000000190e197211 */ /* 0x000fca00078fbaff */
[----:B------:R-:W-:Y:S02]  /*0530*/  IMAD R15, R25, -0x3e5, R15 ;  /* 0xfffffc1b190f7824 */ /* 0x000fe400078e020f */
[----:B------:R-:W-:-:S03]  /*0540*/  IMAD.MOV.U32 R14, RZ, RZ, RZ ;  /* 0x000000ffff0e7224 */ /* 0x000fc600078e00ff */
[----:B------:R-:W-:-:S05]  /*0550*/  LEA R15, R15, R22, 0x8 ;  /* 0x000000160f0f7211 */ /* 0x000fca00078e40ff */
[----:B------:R-:W-:-:S05]  /*0560*/  IMAD.HI R14, R15, -0x7c889a0f, R14 ;  /* 0x837765f10f0e7827 */ /* 0x000fca00078e020e */
[----:B------:R-:W-:-:S04]  /*0570*/  SHF.R.U32.HI R25, RZ, 0x1f, R14 ;  /* 0x0000001fff197819 */ /* 0x000fc8000001160e */
[----:B------:R-:W-:Y:S01]  /*0580*/  LEA.HI.SX32 R25, R14, R25, 0x17 ;  /* 0x000000190e197211 */ /* 0x000fe200078fbaff */
[----:B------:R-:W-:-:S04]  /*0590*/  HFMA2 R14, -RZ, RZ, 0, 0 ;  /* 0x00000000ff0e7431 */ /* 0x000fc800000001ff */
[----:B------:R-:W-:-:S04]  /*05a0*/  IMAD R15, R25, -0x3e5, R15 ;  /* 0xfffffc1b190f7824 */ /* 0x000fc800078e020f */
[----:B------:R-:W-:-:S04]  /*05b0*/  IMAD R15, R15, 0x100, R8 ;  /* 0x000001000f0f7824 */ /* 0x000fc800078e0208 */
[----:B------:R-:W-:-:S05]  /*05c0*/  IMAD.HI R8, R15, -0x7c889a0f, R14 ;  /* 0x837765f10f087827 */ /* 0x000fca00078e020e */
[----:B------:R-:W-:-:S04]  /*05d0*/  SHF.R.U32.HI R25, RZ, 0x1f, R8 ;  /* 0x0000001fff197819 */ /* 0x000fc80000011608 */
[----:B------:R-:W-:-:S05]  /*05e0*/  LEA.HI.SX32 R25, R8, R25, 0x17 ;  /* 0x0000001908197211 */ /* 0x000fca00078fbaff */
[----:B------:R-:W-:-:S04]  /*05f0*/  IMAD R8, R25, -0x3e5, R15 ;  /* 0xfffffc1b19087824 */ /* 0x000fc800078e020f */
[----:B------:R-:W-:Y:S02]  /*0600*/  IMAD R9, R8, 0x100, R9 ;  /* 0x0000010008097824 */ /* 0x000fe400078e0209 */
[----:B------:R-:W-:-:S04]  /*0610*/  IMAD.MOV.U32 R8, RZ, RZ, RZ ;  /* 0x000000ffff087224 */ /* 0x000fc800078e00ff */
        /* <DEDUP_REMOVED lines=21> */
[----:B------:R-:W-:-:S05]  /*0770*/  IMAD R8, R11, -0x3e5, R9 ;  /* 0xfffffc1b0b087824 */ /* 0x000fca00078e0209 */
[----:B------:R-:W-:Y:S01]  /*0780*/  LEA R9, R8, R19, 0x8 ;  /* 0x0000001308097211 */ /* 0x000fe200078e40ff */
[----:B------:R-:W-:-:S04]  /*0790*/  IMAD.MOV.U32 R8, RZ, RZ, RZ ;  /* 0x000000ffff087224 */ /* 0x000fc800078e00ff */
[----:B------:R-:W-:-:S05]  /*07a0*/  IMAD.HI R8, R9, -0x7c889a0f, R8 ;  /* 0x837765f109087827 */ /* 0x000fca00078e0208 */
[----:B------:R-:W-:-:S04]  /*07b0*/  SHF.R.U32.HI R11, RZ, 0x1f, R8 ;  /* 0x0000001fff0b7819 */ /* 0x000fc80000011608 */
[----:B------:R-:W-:Y:S01]  /*07c0*/  LEA.HI.SX32 R11, R8, R11, 0x17 ;  /* 0x0000000b080b7211 */ /* 0x000fe200078fbaff */
[----:B------:R-:W-:-:S04]  /*07d0*/  HFMA2 R8, -RZ, RZ, 0, 0 ;  /* 0x00000000ff087431 */ /* 0x000fc800000001ff */
[----:B------:R-:W-:-:S04]  /*07e0*/  IMAD R9, R11, -0x3e5, R9 ;  /* 0xfffffc1b0b097824 */ /* 0x000fc800078e0209 */
[----:B--2---:R-:W-:-:S04]  /*07f0*/  IMAD R9, R9, 0x100, R20 ;  /* 0x0000010009097824 */ /* 0x004fc800078e0214 */
[----:B------:R-:W-:-:S05]  /*0800*/  IMAD.HI R8, R9, -0x7c889a0f, R8 ;  /* 0x837765f109087827 */ /* 0x000fca00078e0208 */
[----:B------:R-:W-:-:S04]  /*0810*/  SHF.R.U32.HI R11, RZ, 0x1f, R8 ;  /* 0x0000001fff0b7819 */ /* 0x000fc80000011608 */
[----:B------:R-:W-:-:S05]  /*0820*/  LEA.HI.SX32 R11, R8, R11, 0x17 ;  /* 0x0000000b080b7211 */ /* 0x000fca00078fbaff */
[----:B------:R-:W-:-:S04]  /*0830*/  IMAD R8, R11, -0x3e5, R9 ;  /* 0xfffffc1b0b087824 */ /* 0x000fc800078e0209 */
[----:B---3--:R-:W-:Y:S02]  /*0840*/  IMAD R9, R8, 0x100, R21 ;  /* 0x0000010008097824 */ /* 0x008fe400078e0215 */
[----:B------:R-:W-:-:S04]  /*0850*/  IMAD.MOV.U32 R8, RZ, RZ, RZ ;  /* 0x000000ffff087224 */ /* 0x000fc800078e00ff */
[----:B------:R-:W-:-:S05]  /*0860*/  IMAD.HI R8, R9, -0x7c889a0f, R8 ;  /* 0x837765f109087827 */ /* 0x000fca00078e0208 */
[----:B------:R-:W-:-:S04]  /*0870*/  SHF.R.U32.HI R11, RZ, 0x1f, R8 ;  /* 0x0000001fff0b7819 */ /* 0x000fc80000011608 */
[----:B------:R-:W-:Y:S01]  /*0880*/  LEA.HI.SX32 R11, R8, R11, 0x17 ;  /* 0x0000000b080b7211 */ /* 0x000fe200078fbaff */
[----:B------:R-:W-:-:S04]  /*0890*/  VIADD R5, R5, 0x10 ;  /* 0x0000001005057836 */ /* 0x000fc80000000000 */
[----:B------:R-:W-:Y:S01]  /*08a0*/  IMAD R8, R11, -0x3e5, R9 ;  /* 0xfffffc1b0b087824 */ /* 0x000fe200078e0209 */
[----:B------:R-:W-:-:S04]  /*08b0*/  ISETP.NE.AND P1, PT, R5, RZ, PT ;  /* 0x000000ff0500720c */ /* 0x000fc80003f25270 */
[----:B----4-:R-:W-:-:S05]  /*08c0*/  LEA R15, R8, R23, 0x8 ;  /* 0x00000017080f7211 */ /* 0x010fca00078e40ff */
[----:B------:R-:W-:Y:S01]  /*08d0*/  IMAD.HI R8, R15, -0x7c889a0f, R14 ;  /* 0x837765f10f087827 */ /* 0x000fe200078e020e */
[----:B------:R-:W-:-:S04]  /*08e0*/  IADD3 R12, P2, PT, R12, 0x10, RZ ;  /* 0x000000100c0c7810 */ /* 0x000fc80007f5e0ff */
[----:B------:R-:W-:-:S04]  /*08f0*/  SHF.R.U32.HI R9, RZ, 0x1f, R8 ;  /* 0x0000001fff097819 */ /* 0x000fc80000011608 */
[----:B------:R-:W-:Y:S01]  /*0900*/  LEA.HI.SX32 R9, R8, R9, 0x17 ;  /* 0x0000000908097211 */ /* 0x000fe200078fbaff */
[----:B------:R-:W-:Y:S01]  /*0910*/  IMAD.X R13, RZ, RZ, R13, P2 ;  /* 0x000000ffff0d7224 */ /* 0x000fe200010e060d */
[----:B------:R-:W-:-:S03]  /*0920*/  IADD3 R0, PT, PT, R0, 0x10, RZ ;  /* 0x0000001000007810 */ /* 0x000fc60007ffe0ff */
[----:B------:R-:W-:Y:S01]  /*0930*/  IMAD R14, R9, -0x3e5, R15 ;  /* 0xfffffc1b090e7824 */ /* 0x000fe200078e020f */
[----:B------:R-:W-:Y:S06]  /*0940*/  @P1 BRA `(.L_x_3) ;  /* 0xfffffff8002c1947 */ /* 0x000fec000383ffff */
.L_x_2:
[----:B------:R-:W-:Y:S05]  /*0950*/  BSYNC.RECONVERGENT B0 ;  /* 0x0000000000007941 */ /* 0x000fea0003800200 */
.L_x_1:
[----:B------:R-:W-:Y:S04]  /*0960*/  BSSY.RECONVERGENT B0, `(.L_x_0) ;  /* 0x000007c000007945 */ /* 0x000fe80003800200 */
[----:B------:R-:W-:Y:S05]  /*0970*/  @!P0 BRA `(.L_x_4) ;  /* 0x0000000400e88947 */ /* 0x000fea0003800000 */
[----:B------:R-:W-:Y:S01]  /*0980*/  ISETP.GE.U32.AND P0, PT, R4, 0x8, PT ;  /* 0x000000080400780c */ /* 0x000fe20003f06070 */
[----:B------:R-:W-:Y:S01]  /*0990*/  BSSY.RECONVERGENT B1, `(.L_x_5) ;  /* 0x0000040000017945 */ /* 0x000fe20003800200 */
[----:B------:R-:W-:-:S04]  /*09a0*/  LOP3.LUT R18, R3, 0x7, RZ, 0xc0, !PT ;  /* 0x0000000703127812 */ /* 0x000fc800078ec0ff */
[----:B------:R-:W-:-:S07]  /*09b0*/  ISETP.NE.AND P1, PT, R18, RZ, PT ;  /* 0x000000ff1200720c */ /* 0x000fce0003f25270 */
[----:B------:R-:W-:Y:S06]  /*09c0*/  @!P0 BRA `(.L_x_6) ;  /* 0x0000000000f08947 */ /* 0x000fec0003800000 */
[----:B------:R-:W0:Y:S02]  /*09d0*/  LDCU.64 UR4, c[0x0][0x380] ;  /* 0x00007000ff0477ac */ /* 0x000e240008000a00 */
[----:B0-----:R-:W-:-:S05]  /*09e0*/  IADD3 R4, P0, PT, R0, UR4, RZ ;  /* 0x0000000400047c10 */ /* 0x001fca000ff1e0ff */
[----:B------:R-:W-:-:S05]  /*09f0*/  IMAD.X R5, RZ, RZ, UR5, P0 ;  /* 0x00000005ff057e24 */ /* 0x000fca00080e06ff */
[----:B------:R-:W2:Y:S04]  /*0a00*/  LDG.E.S8 R15, desc[UR36][R4.64] ;  /* 0x00000024040f7981 */ /* 0x000ea8000c1e1300 */
[----:B------:R-:W3:Y:S04]  /*0a10*/  LDG.E.S8 R21, desc[UR36][R4.64+0x1] ;  /* 0x0000012404157981 */ /* 0x000ee8000c1e1300 */
[----:B------:R-:W4:Y:S04]  /*0a20*/  LDG.E.S8 R13, desc[UR36][R4.64+0x2] ;  /* 0x00000224040d7981 */ /* 0x000f28000c1e1300 */
[----:B------:R-:W5:Y:S04]  /*0a30*/  LDG.E.S8 R12, desc[UR36][R4.64+0x3] ;  /* 0x00000324040c7981 */ /* 0x000f68000c1e1300 */
[----:B------:R-:W5:Y:S04]  /*0a40*/  LDG.E.S8 R11, desc[UR36][R4.64+0x4] ;  /* 0x00000424040b7981 */ /* 0x000f68000c1e1300 */
[----:B------:R-:W5:Y:S04]  /*0a50*/  LDG.E.S8 R10, desc[UR36][R4.64+0x5] ;  /* 0x00000524040a7981 */ /* 0x000f68000c1e1300 */
[----:B------:R-:W5:Y:S04]  /*0a60*/  LDG.E.S8 R8, desc[UR36][R4.64+0x6] ;  /* 0x0000062404087981 */ /* 0x000f68000c1e1300 */
[----:B------:R0:W5:Y:S01]  /*0a70*/  LDG.E.S8 R9, desc[UR36][R4.64+0x7] ;  /* 0x0000072404097981 */ /* 0x000162000c1e1300 */
[----:B------:R-:W-:Y:S01]  /*0a80*/  IADD3 R0, PT, PT, R0, 0x8, RZ ;  /* 0x0000000800007810 */ /* 0x000fe20007ffe0ff */
[----:B--2---:R-:W-:Y:S01]  /*0a90*/  IMAD R15, R14, 0x100, R15 ;  /* 0x000001000e0f7824 */ /* 0x004fe200078e020f */
[----:B------:R-:W-:-:S05]  /*0aa0*/  MOV R14, RZ ;  /* 0x000000ff000e7202 */ /* 0x000fca0000000f00 */
        /* <DEDUP_REMOVED lines=9> */
[----:B------:R-:W-:-:S04]  /*0b40*/  IMAD.MOV.U32 R14, RZ, RZ, RZ ;  /* 0x000000ffff0e7224 */ /* 0x000fc800078e00ff */
[----:B0-----:R-:W-:-:S05]  /*0b50*/  IMAD R4, R19, -0x3e5, R15 ;  /* 0xfffffc1b13047824 */ /* 0x001fca00078e020f */
[----:B----4-:R-:W-:Y:S01]  /*0b60*/  LEA R5, R4, R13, 0x8 ;  /* 0x0000000d04057211 */ /* 0x010fe200078e40ff */
[----:B------:R-:W-:-:S04]  /*0b70*/  IMAD.MOV.U32 R4, RZ, RZ, RZ ;  /* 0x000000ffff047224 */ /* 0x000fc800078e00ff */
[----:B------:R-:W-:-:S05]  /*0b80*/  IMAD.HI R4, R5, -0x7c889a0f, R4 ;  /* 0x837765f105047827 */ /* 0x000fca00078e0204 */
[----:B------:R-:W-:-:S04]  /*0b90*/  SHF.R.U32.HI R13, RZ, 0x1f, R4 ;  /* 0x0000001fff0d7819 */ /* 0x000fc80000011604 */
[----:B------:R-:W-:-:S05]  /*0ba0*/  LEA.HI.SX32 R13, R4, R13, 0x17 ;  /* 0x0000000d040d7211 */ /* 0x000fca00078fbaff */
[----:B------:R-:W-:-:S04]  /*0bb0*/  IMAD R13, R13, -0x3e5, R5 ;  /* 0xfffffc1b0d0d7824 */ /* 0x000fc800078e0205 */
[----:B-----5:R-:W-:Y:S02]  /*0bc0*/  IMAD R13, R13, 0x100, R12 ;  /* 0x000001000d0d7824 */ /* 0x020fe400078e020c */
[----:B------:R-:W-:-:S05]  /*0bd0*/  HFMA2 R12, -RZ, RZ, 0, 0 ;  /* 0x00000000ff0c7431 */ /* 0x000fca00000001ff */
        /* <DEDUP_REMOVED lines=14> */
[----:B------:R-:W-:Y:S02]  /*0cc0*/  LEA.HI.SX32 R5, R4, R5, 0x17 ;  /* 0x0000000504057211 */ /* 0x000fe400078fbaff */
[----:B------:R-:W-:-:S03]  /*0cd0*/  MOV R4, RZ ;  /* 0x000000ff00047202 */ /* 0x000fc60000000f00 */
[----:B------:R-:W-:-:S04]  /*0ce0*/  IMAD R5, R5, -0x3e5, R11 ;  /* 0xfffffc1b05057824 */ /* 0x000fc800078e020b */
[----:B------:R-:W-:-:S04]  /*0cf0*/  IMAD R5, R5, 0x100, R8 ;  /* 0x0000010005057824 */ /* 0x000fc800078e0208 */
[----:B------:R-:W-:-:S05]  /*0d00*/  IMAD.HI R4, R5, -0x7c889a0f, R4 ;  /* 0x837765f105047827 */ /* 0x000fca00078e0204 */
[----:B------:R-:W-:-:S04]  /*0d10*/  SHF.R.U32.HI R11, RZ, 0x1f, R4 ;  /* 0x0000001fff0b7819 */ /* 0x000fc80000011604 */
[----:B------:R-:W-:-:S05]  /*0d20*/  LEA.HI.SX32 R11, R4, R11, 0x17 ;  /* 0x0000000b040b7211 */ /* 0x000fca00078fbaff */
[----:B------:R-:W-:-:S04]  /*0d30*/  IMAD R4, R11, -0x3e5, R5 ;  /* 0xfffffc1b0b047824 */ /* 0x000fc800078e0205 */
[----:B------:R-:W-:-:S04]  /*0d40*/  IMAD R15, R4, 0x100, R9 ;  /* 0x00000100040f7824 */ /* 0x000fc800078e0209 */
[----:B------:R-:W-:-:S05]  /*0d50*/  IMAD.HI R4, R15, -0x7c889a0f, R14 ;  /* 0x837765f10f047827 */ /* 0x000fca00078e020e */
[----:B------:R-:W-:-:S04]  /*0d60*/  SHF.R.U32.HI R5, RZ, 0x1f, R4 ;  /* 0x0000001fff057819 */ /* 0x000fc80000011604 */
[----:B------:R-:W-:-:S05]  /*0d70*/  LEA.HI.SX32 R5, R4, R5, 0x17 ;  /* 0x0000000504057211 */ /* 0x000fca00078fbaff */
[----:B------:R-:W-:-:S07]  /*0d80*/  IMAD R14, R5, -0x3e5, R15 ;  /* 0xfffffc1b050e7824 */ /* 0x000fce00078e020f */
.L_x_6:
[----:B------:R-:W-:Y:S05]  /*0d90*/  BSYNC.RECONVERGENT B1 ;  /* 0x0000000000017941 */ /* 0x000fea0003800200 */
.L_x_5:
        /* <DEDUP_REMOVED lines=12> */
[----:B------:R0:W5:Y:S01]  /*0e60*/  LDG.E.S8 R4, desc[UR36][R8.64+0x3] ;  /* 0x0000032408047981 */ /* 0x000162000c1e1300 */
[----:B------:R-:W-:Y:S01]  /*0e70*/  IADD3 R0, PT, PT, R0, 0x4, RZ ;  /* 0x0000000400007810 */ /* 0x000fe20007ffe0ff */
[----:B0-----:R-:W-:-:S02]  /*0e80*/  IMAD.MOV.U32 R8, RZ, RZ, RZ ;  /* 0x000000ffff087224 */ /* 0x001fc400078e00ff */
[----:B--2---:R-:W-:Y:S02]  /*0e90*/  IMAD R15, R14, 0x100, R15 ;  /* 0x000001000e0f7824 */ /* 0x004fe400078e020f */
[----:B------:R-:W-:-:S05]  /*0ea0*/  HFMA2 R14, -RZ, RZ, 0, 0 ;  /* 0x00000000ff0e7431 */ /* 0x000fca00000001ff */
[----:B------:R-:W-:-:S05]  /*0eb0*/  IMAD.HI R5, R15, -0x7c889a0f, R14 ;  /* 0x837765f10f057827 */ /* 0x000fca00078e020e */
[----:B------:R-:W-:-:S04]  /*0ec0*/  SHF.R.U32.HI R10, RZ, 0x1f, R5 ;  /* 0x0000001fff0a7819 */ /* 0x000fc80000011605 */
[----:B------:R-:W-:Y:S01]  /*0ed0*/  LEA.HI.SX32 R5, R5, R10, 0x17 ;  /* 0x0000000a05057211 */ /* 0x000fe200078fbaff */
[----:B------:R-:W-:-:S04]  /*0ee0*/  IMAD.MOV.U32 R10, RZ, RZ, RZ ;  /* 0x000000ffff0a7224 */ /* 0x000fc800078e00ff */
[----:B------:R-:W-:-:S04]  /*0ef0*/  IMAD R5, R5, -0x3e5, R15 ;  /* 0xfffffc1b05057824 */ /* 0x000fc800078e020f */
[----:B---3--:R-:W-:-:S04]  /*0f00*/  IMAD R11, R5, 0x100, R12 ;  /* 0x00000100050b7824 */ /* 0x008fc800078e020c */
[----:B------:R-:W-:-:S05]  /*0f10*/  IMAD.HI R5, R11, -0x7c889a0f, R10 ;  /* 0x837765f10b057827 */ /* 0x000fca00078e020a */
[----:B------:R-:W-:-:S04]  /*0f20*/  SHF.R.U32.HI R10, RZ, 0x1f, R5 ;  /* 0x0000001fff0a7819 */ /* 0x000fc80000011605 */
[----:B------:R-:W-:-:S05]  /*0f30*/  LEA.HI.SX32 R10, R5, R10, 0x17 ;  /* 0x0000000a050a7211 */ /* 0x000fca00078fbaff */
[----:B------:R-:W-:-:S05]  /*0f40*/  IMAD R10, R10, -0x3e5, R11 ;  /* 0xfffffc1b0a0a7824 */ /* 0x000fca00078e020b */
[----:B----4-:R-:W-:-:S05]  /*0f50*/  LEA R9, R10, R13, 0x8 ;  /* 0x0000000d0a097211 */ /* 0x010fca00078e40ff */
[----:B------:R-:W-:-:S05]  /*0f60*/  IMAD.HI R5, R9, -0x7c889a0f, R8 ;  /* 0x837765f109057827 */ /* 0x000fca00078e0208 */
[----:B------:R-:W-:-:S04]  /*0f70*/  SHF.R.U32.HI R8, RZ, 0x1f, R5 ;  /* 0x0000001fff087819 */ /* 0x000fc80000011605 */
[----:B------:R-:W-:-:S05]  /*0f80*/  LEA.HI.SX32 R8, R5, R8, 0x17 ;  /* 0x0000000805087211 */ /* 0x000fca00078fbaff */
[----:B------:R-:W-:-:S05]  /*0f90*/  IMAD R5, R8, -0x3e5, R9 ;  /* 0xfffffc1b08057824 */ /* 0x000fca00078e0209 */
[----:B-----5:R-:W-:Y:S01]  /*0fa0*/  LEA R5, R5, R4, 0x8 ;  /* 0x0000000405057211 */ /* 0x020fe200078e40ff */
[----:B------:R-:W-:-:S04]  /*0fb0*/  IMAD.MOV.U32 R4, RZ, RZ, RZ ;  /* 0x000000ffff047224 */ /* 0x000fc800078e00ff */
[----:B------:R-:W-:-:S05]  /*0fc0*/  IMAD.HI R4, R5, -0x7c889a0f, R4 ;  /* 0x837765f105047827 */ /* 0x000fca00078e0204 */
[----:B------:R-:W-:-:S04]  /*0fd0*/  SHF.R.U32.HI R9, RZ, 0x1f, R4 ;  /* 0x0000001fff097819 */ /* 0x000fc80000011604 */
[----:B------:R-:W-:-:S05]  /*0fe0*/  LEA.HI.SX32 R9, R4, R9, 0x17 ;  /* 0x0000000904097211 */ /* 0x000fca00078fbaff */
[----:B------:R-:W-:-:S07]  /*0ff0*/  IMAD R14, R9, -0x3e5, R5 ;  /* 0xfffffc1b090e7824 */ /* 0x000fce00078e0205 */
.L_x_8:
[----:B------:R-:W-:Y:S05]  /*1000*/  BSYNC.RECONVERGENT B1 ;  /* 0x0000000000017941 */ /* 0x000fea0003800200 */
.L_x_7:
[----:B------:R-:W-:Y:S05]  /*1010*/  @!P1 BRA `(.L_x_4) ;  /* 0x0000000000409947 */ /* 0x000fea0003800000 */
[----:B------:R-:W0:Y:S01]  /*1020*/  LDCU.64 UR4, c[0x0][0x380] ;  /* 0x00007000ff0477ac */ /* 0x000e220008000a00 */
[----:B------:R-:W-:Y:S01]  /*1030*/  IMAD.MOV R3, RZ, RZ, -R3 ;  /* 0x000000ffff037224 */ /* 0x000fe200078e0a03 */
[----:B0-----:R-:W-:-:S04]  /*1040*/  IADD3 R4, P0, PT, R0, UR4, RZ ;  /* 0x0000000400047c10 */ /* 0x001fc8000ff1e0ff */
[----:B------:R-:W-:-:S09]  /*1050*/  IADD3.X R5, PT, PT, RZ, UR5, RZ, P0, !PT ;  /* 0x00000005ff057c10 */ /* 0x000fd200087fe4ff */
.L_x_9:
[----:B------:R0:W2:Y:S01]  /*1060*/  LDG.E.S8 R15, desc[UR36][R4.64] ;  /* 0x00000024040f7981 */ /* 0x0000a2000c1e1300 */
[----:B------:R-:W-:-:S05]  /*1070*/  VIADD R3, R3, 0x1 ;  /* 0x0000000103037836 */ /* 0x000fca0000000000 */
[----:B------:R-:W-:Y:S02]  /*1080*/  ISETP.NE.AND P0, PT, R3, RZ, PT ;  /* 0x000000ff0300720c */ /* 0x000fe40003f05270 */
[----:B0-----:R-:W-:-:S04]  /*1090*/  IADD3 R4, P1, PT, R4, 0x1, RZ ;  /* 0x0000000104047810 */ /* 0x001fc80007f3e0ff */
[----:B------:R-:W-:Y:S01]  /*10a0*/  IADD3.X R5, PT, PT, RZ, R5, RZ, P1, !PT ;  /* 0x00000005ff057210 */ /* 0x000fe20000ffe4ff */
[----:B--2---:R-:W-:Y:S01]  /*10b0*/  IMAD R15, R14, 0x100, R15 ;  /* 0x000001000e0f7824 */ /* 0x004fe200078e020f */
[----:B------:R-:W-:-:S05]  /*10c0*/  MOV R14, RZ ;  /* 0x000000ff000e7202 */ /* 0x000fca0000000f00 */
[----:B------:R-:W-:-:S05]  /*10d0*/  IMAD.HI R0, R15, -0x7c889a0f, R14 ;  /* 0x837765f10f007827 */ /* 0x000fca00078e020e */
[----:B------:R-:W-:-:S04]  /*10e0*/  SHF.R.U32.HI R9, RZ, 0x1f, R0 ;  /* 0x0000001fff097819 */ /* 0x000fc80000011600 */
[----:B------:R-:W-:-:S05]  /*10f0*/  LEA.HI.SX32 R9, R0, R9, 0x17 ;  /* 0x0000000900097211 */ /* 0x000fca00078fbaff */
[----:B------:R-:W-:Y:S01]  /*1100*/  IMAD R14, R9, -0x3e5, R15 ;  /* 0xfffffc1b090e7824 */ /* 0x000fe200078e020f */
[----:B------:R-:W-:Y:S06]  /*1110*/  @P0 BRA `(.L_x_9) ;  /* 0xfffffffc00d00947 */ /* 0x000fec000383ffff */
.L_x_4:
[----:B------:R-:W-:Y:S05]  /*1120*/  BSYNC.RECONVERGENT B0 ;  /* 0x0000000000007941 */ /* 0x000fea0003800200 */
.L_x_0:
[----:B------:R-:W0:Y:S01]  /*1130*/  LDCU UR4, c[0x0][0x39c] ;  /* 0x00007380ff0477ac */ /* 0x000e220008000800 */
[----:B------:R-:W-:Y:S01]  /*1140*/  BSSY.RECONVERGENT B6, `(.L_x_10) ;  /* 0x0000013000067945 */ /* 0x000fe20003800200 */
[----:B0-----:R-:W-:-:S13]  /*1150*/  ISETP.NE.AND P0, PT, R14, UR4, PT ;  /* 0x000000040e007c0c */ /* 0x001fda000bf05270 */
[----:B------:R-:W-:Y:S05]  /*1160*/  @P0 BRA `(.L_x_11) ;  /* 0x0000000000340947 */ /* 0x000fea0003800000 */
[----:B------:R-:W-:Y:S01]  /*1170*/  MOV R0, 0x0 ;  /* 0x0000000000007802 */ /* 0x000fe20000000f00 */
[----:B-1----:R0:W-:Y:S01]  /*1180*/  STL [R1], R2 ;  /* 0x0000000201007387 */ /* 0x0021e20000100800 */
[----:B------:R-:W1:Y:S02]  /*1190*/  LDCU.64 UR4, c[0x4][0x8] ;  /* 0x01000100ff0477ac */ /* 0x000e640008000a00 */
[----:B------:R0:W2:Y:S01]  /*11a0*/  LDC.64 R8, c[0x4][R0] ;  /* 0x0100000000087b82 */ /* 0x0000a20000000a00 */
[----:B-1----:R-:W-:Y:S01]  /*11b0*/  IMAD.U32 R4, RZ, RZ, UR4 ;  /* 0x00000004ff047e24 */ /* 0x002fe2000f8e00ff */
[----:B0-----:R-:W-:-:S07]  /*11c0*/  MOV R5, UR5 ;  /* 0x0000000500057c02 */ /* 0x001fce0008000f00 */
[----:B------:R-:W-:-:S07]  /*11d0*/  LEPC R20, `(.L_x_12) ;  /* 0x000000001014794e */ /* 0x000fce0000000000 */
[----:B--2---:R-:W-:Y:S05]  /*11e0*/  CALL.ABS.NOINC R8 ;  /* 0x0000000008007343 */ /* 0x004fea0003c00000 */
.L_x_12:
[----:B------:R-:W0:Y:S01]  /*11f0*/  LDC.64 R4, c[0x0][0x3a0] ;  /* 0x0000e800ff047b82 */ /* 0x000e220000000a00 */
[----:B------:R-:W-:Y:S02]  /*1200*/  IMAD.MOV.U32 R3, RZ, RZ, 0x1 ;  /* 0x00000001ff037424 */ /* 0x000fe400078e00ff */
[----:B0-----:R-:W-:-:S05]  /*1210*/  IMAD.WIDE.U32 R4, R2, 0x4, R4 ;  /* 0x0000000402047825 */ /* 0x001fca00078e0004 */
[----:B------:R0:W-:Y:S01]  /*1220*/  STG.E desc[UR36][R4.64], R3 ;  /* 0x0000000304007986 */ /* 0x0001e2000c101924 */
[----:B------:R-:W-:Y:S05]  /*1230*/  BRA `(.L_x_13) ;  /* 0x00000000000c7947 */ /* 0x000fea0003800000 */
.L_x_11:
[----:B------:R-:W1:Y:S02]  /*1240*/  LDC.64 R4, c[0x0][0x3a0] ;  /* 0x0000e800ff047b82 */ /* 0x000e640000000a00 */
[----:B-1----:R-:W-:-:S05]  /*1250*/  IMAD.WIDE.U32 R4, R2, 0x4, R4 ;  /* 0x0000000402047825 */ /* 0x002fca00078e0004 */
[----:B------:R1:W-:Y:S02]  /*1260*/  STG.E desc[UR36][R4.64], RZ ;  /* 0x000000ff04007986 */ /* 0x0003e4000c101924 */
.L_x_13:
[----:B------:R-:W-:Y:S05]  /*1270*/  BSYNC.RECONVERGENT B6 ;  /* 0x0000000000067941 */ /* 0x000fea0003800200 */
.L_x_10:
[----:B01----:R-:W-:Y:S01]  /*1280*/  CS2R R4, SR_CLOCKLO ;  /* 0x0000000000047805 */ /* 0x003fe20000015000 */
[----:B------:R-:W0:Y:S05]  /*1290*/  LDC.64 R6, c[0x0][0x3a8] ;  /* 0x0000ea00ff067b82 */ /* 0x000e2a0000000a00 */
[----:B------:R-:W-:-:S04]  /*12a0*/  IADD3 R4, P0, PT, -R16, R4, RZ ;  /* 0x0000000410047210 */ /* 0x000fc80007f1e1ff */
[----:B------:R-:W-:Y:S01]  /*12b0*/  IADD3.X R5, PT, PT, ~R17, R5, RZ, P0, !PT ;  /* 0x0000000511057210 */ /* 0x000fe200007fe5ff */
[----:B0-----:R-:W-:-:S05]  /*12c0*/  IMAD.WIDE.U32 R2, R2, 0x8, R6 ;  /* 0x0000000802027825 */ /* 0x001fca00078e0006 */
[----:B------:R-:W-:Y:S01]  /*12d0*/  STG.E.64 desc[UR36][R2.64], R4 ;  /* 0x0000000402007986 */ /* 0x000fe2000c101b24 */
[----:B------:R-:W-:Y:S05]  /*12e0*/  EXIT ;  /* 0x000000000000794d */ /* 0x000fea0003800000 */
.L_x_14:
[----:B------:R-:W-:-:S00]  /*12f0*/  BRA `(.L_x_14) ;  /* 0xfffffffc00fc7947 */ /* 0x000fc0000383ffff */
[----:B------:R-:W-:-:S00]  /*1300*/  NOP ;  /* 0x0000000000007918 */ /* 0x000fc00000000000 */
[----:B------:R-:W-:-:S00]  /*1310*/  NOP ;  /* 0x0000000000007918 */ /* 0x000fc00000000000 */
[----:B------:R-:W-:-:S00]  /*1320*/  NOP ;  /* 0x0000000000007918 */ /* 0x000fc00000000000 */
[----:B------:R-:W-:-:S00]  /*1330*/  NOP ;  /* 0x0000000000007918 */ /* 0x000fc00000000000 */
[----:B------:R-:W-:-:S00]  /*1340*/  NOP ;  /* 0x0000000000007918 */ /* 0x000fc00000000000 */
[----:B------:R-:W-:-:S00]  /*1350*/  NOP ;  /* 0x0000000000007918 */ /* 0x000fc00000000000 */
[----:B------:R-:W-:-:S00]  /*1360*/  NOP ;  /* 0x0000000000007918 */ /* 0x000fc00000000000 */
[----:B------:R-:W-:-:S00]  /*1370*/  NOP ;  /* 0x0000000000007918 */ /* 0x000fc00000000000 */
.L_x_15:


//--------------------- .nv.global.init           --------------------------
	.section	.nv.global.init,"aw",@progbits
.nv.global.init:
	.type		$str,@object
	.size		$str,(.L_0 - $str)
$str:
        /*0000*/ 	.byte	0x2b, 0x2b, 0x2b, 0x20, 0x6d, 0x61, 0x74, 0x63, 0x68, 0x20, 0x61, 0x74, 0x3a, 0x20, 0x25, 0x69
        /*0010*/ 	.byte	0x0a, 0x00
.L_0:


//--------------------- .nv.shared.reserved.0     --------------------------
	.section	.nv.shared.reserved.0,"aw",@nobits
	.weak		__nv_reservedSMEM_offset_0_alias
	.size		__nv_reservedSMEM_offset_0_alias, 0, 64
	.other		__nv_reservedSMEM_offset_0_alias,@"STO_CUDA_RESERVED_SHARED STV_DEFAULT"
__nv_reservedSMEM_offset_0_alias:
	.zero		0
	.zero		64


//--------------------- .nv.constant0._Z14findIfExistsCuPciS_iiPiPy --------------------------
	.section	.nv.constant0._Z14findIfExistsCuPciS_iiPiPy,"a",@progbits
	.sectionflags	@""
	.align	4
.nv.constant0._Z14findIfExistsCuPciS_iiPiPy:
	.zero		944


//--------------------- SYMBOLS --------------------------

	.type		.nv.reservedSmem.offset0,@object
	.size		.nv.reservedSmem.offset0,0x4
	.type		vprintf,@function
